//
// Generated by NVIDIA NVVM Compiler
//
// Compiler Build ID: CL-36424714
// Cuda compilation tools, release 13.0, V13.0.88
// Based on NVVM 20.0.0
//

.version 9.0
.target sm_100
.address_size 64

	// .globl	_Z15transposeKernelPiS_ii
// _ZZ15transposeKernelPiS_iiE4tile has been demoted

.visible .entry _Z15transposeKernelPiS_ii(
	.param .u64 .ptr .align 1 _Z15transposeKernelPiS_ii_param_0,
	.param .u64 .ptr .align 1 _Z15transposeKernelPiS_ii_param_1,
	.param .u32 _Z15transposeKernelPiS_ii_param_2,
	.param .u32 _Z15transposeKernelPiS_ii_param_3
)
{
	.reg .pred 	%p<7>;
	.reg .b32 	%r<33>;
	.reg .b64 	%rd<9>;
	// demoted variable
	.shared .align 4 .b8 _ZZ15transposeKernelPiS_iiE4tile[2048];
	ld.param.u64 	%rd1, [_Z15transposeKernelPiS_ii_param_0];
	ld.param.u64 	%rd2, [_Z15transposeKernelPiS_ii_param_1];
	ld.param.u32 	%r11, [_Z15transposeKernelPiS_ii_param_2];
	ld.param.u32 	%r10, [_Z15transposeKernelPiS_ii_param_3];
	mov.u32 	%r12, %ctaid.x;
	shl.b32 	%r1, %r12, 5;
	mov.u32 	%r2, %tid.x;
	add.s32 	%r3, %r1, %r2;
	mov.u32 	%r13, %ctaid.y;
	shl.b32 	%r4, %r13, 4;
	mov.u32 	%r5, %tid.y;
	add.s32 	%r14, %r4, %r5;
	setp.ge.s32 	%p1, %r3, %r10;
	setp.ge.s32 	%p2, %r14, %r11;
	or.pred  	%p3, %p1, %p2;
	@%p3 bra 	$L__BB0_2;
	cvta.to.global.u64 	%rd3, %rd1;
	mad.lo.s32 	%r15, %r10, %r14, %r3;
	mul.wide.s32 	%rd4, %r15, 4;
	add.s64 	%rd5, %rd3, %rd4;
	ld.global.u32 	%r16, [%rd5];
	shl.b32 	%r17, %r2, 4;
	add.s32 	%r18, %r17, %r5;
	shl.b32 	%r19, %r18, 2;
	mov.u32 	%r20, _ZZ15transposeKernelPiS_iiE4tile;
	add.s32 	%r21, %r20, %r19;
	st.shared.u32 	[%r21], %r16;
$L__BB0_2:
	bar.sync 	0;
	shl.b32 	%r22, %r5, 5;
	add.s32 	%r7, %r22, %r2;
	shr.u32 	%r23, %r7, 4;
	and.b32  	%r24, %r2, 15;
	setp.gt.u32 	%p4, %r7, 511;
	add.s32 	%r25, %r23, %r1;
	add.s32 	%r26, %r24, %r4;
	mad.lo.s32 	%r27, %r25, %r11, %r26;
	mul.lo.s32 	%r28, %r10, %r11;
	setp.ge.s32 	%p5, %r27, %r28;
	or.pred  	%p6, %p4, %p5;
	@%p6 bra 	$L__BB0_4;
	shl.b32 	%r29, %r7, 2;
	mov.u32 	%r30, _ZZ15transposeKernelPiS_iiE4tile;
	add.s32 	%r31, %r30, %r29;
	ld.shared.u32 	%r32, [%r31];
	cvta.to.global.u64 	%rd6, %rd2;
	mul.wide.s32 	%rd7, %r27, 4;
	add.s64 	%rd8, %rd6, %rd7;
	st.global.u32 	[%rd8], %r32;
$L__BB0_4:
	ret;

}


// ===== COMPILED SASS (sm_100) =====

	.target	sm_100

	.elftype	@"ET_EXEC"


//--------------------- .note.nv.tkinfo           --------------------------
	.section	.note.nv.tkinfo,"",@"SHT_NOTE"
	.sectionflags	@"SHF_NOTE_NV_TKINFO"
	.tkinfo
        /*0018*/ 	.word	0x00000002
        /*0030*/ 	.string	""
        /*0030*/ 	.string	"ptxas"
        /*0030*/ 	.string	"Cuda compilation tools, release 13.0, V13.0.88"
        /*0030*/ 	.string	"Build cuda_13.0.r13.0/compiler.36424714_0"
        /*0030*/ 	.string	"-arch sm_100 -m 64 "



//--------------------- .note.nv.cuinfo           --------------------------
	.section	.note.nv.cuinfo,"",@"SHT_NOTE"
	.sectionflags	@"SHF_NOTE_NV_CUINFO"
        /*0018*/ 	.short	0x0002
        /*001a*/ 	.short	0x0064
        /*001c*/ 	.short	0x0082
	.zero		2


//--------------------- .nv.info                  --------------------------
	.section	.nv.info,"",@"SHT_CUDA_INFO"
	.align	4


	//----- nvinfo : EIATTR_REGCOUNT
	.align		4
        /*0000*/ 	.byte	0x04, 0x2f
        /*0002*/ 	.short	(.L_1 - .L_0)
	.align		4
.L_0:
        /*0004*/ 	.word	index@(_Z15transposeKernelPiS_ii)
        /*0008*/ 	.word	0x0000000e


	//----- nvinfo : EIATTR_FRAME_SIZE
	.align		4
.L_1:
        /*000c*/ 	.byte	0x04, 0x11
        /*000e*/ 	.short	(.L_3 - .L_2)
	.align		4
.L_2:
        /*0010*/ 	.word	index@(_Z15transposeKernelPiS_ii)
        /*0014*/ 	.word	0x00000000


	//----- nvinfo : EIATTR_MIN_STACK_SIZE
	.align		4
.L_3:
        /*0018*/ 	.byte	0x04, 0x12
        /*001a*/ 	.short	(.L_5 - .L_4)
	.align		4
.L_4:
        /*001c*/ 	.word	index@(_Z15transposeKernelPiS_ii)
        /*0020*/ 	.word	0x00000000
.L_5:


//--------------------- .nv.compat                --------------------------
	.section	.nv.compat,"",@"SHT_CUDA_COMPAT_INFO"
	.align	4
        /*0000*/ 	.byte	0x02, 0x09, 0x00, 0x00, 0x02, 0x02, 0x01, 0x00, 0x02, 0x05, 0x05, 0x00, 0x03, 0x07, 0x01, 0x01
        /*0010*/ 	.byte	0x02, 0x03, 0x00, 0x00, 0x02, 0x06, 0x01, 0x00, 0x04, 0x0b, 0x08, 0x00, 0x09, 0x00, 0x00, 0x00
        /*0020*/ 	.byte	0x00, 0x00, 0x00, 0x00


//--------------------- .nv.info._Z15transposeKernelPiS_ii --------------------------
	.section	.nv.info._Z15transposeKernelPiS_ii,"",@"SHT_CUDA_INFO"
	.sectionflags	@""
	.align	4


	//----- nvinfo : EIATTR_CUDA_API_VERSION
	.align		4
        /*0000*/ 	.byte	0x04, 0x37
        /*0002*/ 	.short	(.L_7 - .L_6)
.L_6:
        /*0004*/ 	.word	0x00000082


	//----- nvinfo : EIATTR_KPARAM_INFO
	.align		4
.L_7:
        /*0008*/ 	.byte	0x04, 0x17
        /*000a*/ 	.short	(.L_9 - .L_8)
.L_8:
        /*000c*/ 	.word	0x00000000
        /*0010*/ 	.short	0x0003
        /*0012*/ 	.short	0x0014
        /*0014*/ 	.byte	0x00, 0xf0, 0x11, 0x00


	//----- nvinfo : EIATTR_KPARAM_INFO
	.align		4
.L_9:
        /*0018*/ 	.byte	0x04, 0x17
        /*001a*/ 	.short	(.L_11 - .L_10)
.L_10:
        /*001c*/ 	.word	0x00000000
        /*0020*/ 	.short	0x0002
        /*0022*/ 	.short	0x0010
        /*0024*/ 	.byte	0x00, 0xf0, 0x11, 0x00


	//----- nvinfo : EIATTR_KPARAM_INFO
	.align		4
.L_11:
        /*0028*/ 	.byte	0x04, 0x17
        /*002a*/ 	.short	(.L_13 - .L_12)
.L_12:
        /*002c*/ 	.word	0x00000000
        /*0030*/ 	.short	0x0001
        /*0032*/ 	.short	0x0008
        /*0034*/ 	.byte	0x00, 0xf5, 0x21, 0x00


	//----- nvinfo : EIATTR_KPARAM_INFO
	.align		4
.L_13:
        /*0038*/ 	.byte	0x04, 0x17
        /*003a*/ 	.short	(.L_15 - .L_14)
.L_14:
        /*003c*/ 	.word	0x00000000
        /*0040*/ 	.short	0x0000
        /*0042*/ 	.short	0x0000
        /*0044*/ 	.byte	0x00, 0xf5, 0x21, 0x00


	//----- nvinfo : EIATTR_SPARSE_MMA_MASK
	.align		4
.L_15:
        /*0048*/ 	.byte	0x03, 0x50
        /*004a*/ 	.short	0x0000


	//----- nvinfo : EIATTR_MAXREG_COUNT
	.align		4
        /*004c*/ 	.byte	0x03, 0x1b
        /*004e*/ 	.short	0x00ff


	//----- nvinfo : EIATTR_NUM_BARRIERS
	.align		4
        /*0050*/ 	.byte	0x02, 0x4c
        /*0052*/ 	.byte	0x01
	.zero		1


	//----- nvinfo : EIATTR_MERCURY_ISA_VERSION
	.align		4
        /*0054*/ 	.byte	0x03, 0x5f
        /*0056*/ 	.short	0x0101


	//----- nvinfo : EIATTR_VRC_CTA_INIT_COUNT
	.align		4
        /*0058*/ 	.byte	0x02, 0x4a
	.zero		1
	.zero		1


	//----- nvinfo : EIATTR_EXIT_INSTR_OFFSETS
	.align		4
        /*005c*/ 	.byte	0x04, 0x1c
        /*005e*/ 	.short	(.L_17 - .L_16)


	//   ....[0]....
.L_16:
        /*0060*/ 	.word	0x000001f0


	//   ....[1]....
        /*0064*/ 	.word	0x00000280


	//----- nvinfo : EIATTR_CBANK_PARAM_SIZE
	.align		4
.L_17:
        /*0068*/ 	.byte	0x03, 0x19
        /*006a*/ 	.short	0x0018


	//----- nvinfo : EIATTR_PARAM_CBANK
	.align		4
        /*006c*/ 	.byte	0x04, 0x0a
        /*006e*/ 	.short	(.L_19 - .L_18)
	.align		4
.L_18:
        /*0070*/ 	.word	index@(.nv.constant0._Z15transposeKernelPiS_ii)
        /*0074*/ 	.short	0x0380
        /*0076*/ 	.short	0x0018


	//----- nvinfo : EIATTR_SW_WAR
	.align		4
.L_19:
        /*0078*/ 	.byte	0x04, 0x36
        /*007a*/ 	.short	(.L_21 - .L_20)
.L_20:
        /*007c*/ 	.word	0x00000008
.L_21:


//--------------------- .nv.callgraph             --------------------------
	.section	.nv.callgraph,"",@"SHT_CUDA_CALLGRAPH"
	.align	4
	.sectionentsize	8
	.align		4
        /*0000*/ 	.word	0x00000000
	.align		4
        /*0004*/ 	.word	0xffffffff
	.align		4
        /*0008*/ 	.word	0x00000000
	.align		4
        /*000c*/ 	.word	0xfffffffe
	.align		4
        /*0010*/ 	.word	0x00000000
	.align		4
        /*0014*/ 	.word	0xfffffffd
	.align		4
        /*0018*/ 	.word	0x00000000
	.align		4
        /*001c*/ 	.word	0xfffffffc


//--------------------- .text._Z15transposeKernelPiS_ii --------------------------
	.section	.text._Z15transposeKernelPiS_ii,"ax",@progbits
	.align	128
        .global         _Z15transposeKernelPiS_ii
        .type           _Z15transposeKernelPiS_ii,@function
        .size           _Z15transposeKernelPiS_ii,(.L_x_1 - _Z15transposeKernelPiS_ii)
        .other          _Z15transposeKernelPiS_ii,@"STO_CUDA_ENTRY STV_DEFAULT"
_Z15transposeKernelPiS_ii:
.text._Z15transposeKernelPiS_ii:
[----:B------:R-:W-:Y:S01]  /*0000*/  LDC R1, c[0x0][0x37c] ;  /* 0x0000df00ff017b82 */ /* 0x000fe20000000800 */
[----:B------:R-:W0:Y:S07]  /*0010*/  S2R R7, SR_CTAID.Y ;  /* 0x0000000000077919 */ /* 0x000e2e0000002600 */
[----:B------:R-:W1:Y:S01]  /*0020*/  S2UR UR4, SR_CTAID.X ;  /* 0x00000000000479c3 */ /* 0x000e620000002500 */
[----:B------:R-:W2:Y:S01]  /*0030*/  LDCU.64 UR8, c[0x0][0x390] ;  /* 0x00007200ff0877ac */ /* 0x000ea20008000a00 */
[----:B------:R-:W0:Y:S01]  /*0040*/  S2R R11, SR_TID.Y ;  /* 0x00000000000b7919 */ /* 0x000e220000002200 */
[----:B------:R-:W3:Y:S01]  /*0050*/  LDCU.64 UR6, c[0x0][0x358] ;  /* 0x00006b00ff0677ac */ /* 0x000ee20008000a00 */
[----:B------:R-:W4:Y:S01]  /*0060*/  S2R R6, SR_TID.X ;  /* 0x0000000000067919 */ /* 0x000f220000002100 */
[----:B-1----:R-:W-:Y:S01]  /*0070*/  USHF.L.U32 UR4, UR4, 0x5, URZ ;  /* 0x0000000504047899 */ /* 0x002fe200080006ff */
[----:B0-----:R-:W-:-:S05]  /*0080*/  IMAD R5, R7, 0x10, R11 ;  /* 0x0000001007057824 */ /* 0x001fca00078e020b */
[----:B----4-:R-:W-:Y:S01]  /*0090*/  VIADD R0, R6, UR4 ;  /* 0x0000000406007c36 */ /* 0x010fe20008000000 */
[----:B--2---:R-:W-:-:S04]  /*00a0*/  ISETP.GE.AND P0, PT, R5, UR8, PT ;  /* 0x0000000805007c0c */ /* 0x004fc8000bf06270 */
[----:B------:R-:W-:-:S13]  /*00b0*/  ISETP.GE.OR P0, PT, R0, UR9, P0 ;  /* 0x0000000900007c0c */ /* 0x000fda0008706670 */
[----:B------:R-:W0:Y:S01]  /*00c0*/  @!P0 LDC.64 R2, c[0x0][0x380] ;  /* 0x0000e000ff028b82 */ /* 0x000e220000000a00 */
[----:B------:R-:W-:-:S04]  /*00d0*/  @!P0 IMAD R5, R5, UR9, R0 ;  /* 0x0000000905058c24 */ /* 0x000fc8000f8e0200 */
[----:B0-----:R-:W-:-:S06]  /*00e0*/  @!P0 IMAD.WIDE R2, R5, 0x4, R2 ;  /* 0x0000000405028825 */ /* 0x001fcc00078e0202 */
[----:B---3--:R0:W2:Y:S01]  /*00f0*/  @!P0 LDG.E R2, desc[UR6][R2.64] ;  /* 0x0000000602028981 */ /* 0x0080a2000c1e1900 */
[----:B------:R-:W-:Y:S01]  /*0100*/  LOP3.LUT R0, R6, 0xf, RZ, 0xc0, !PT ;  /* 0x0000000f06007812 */ /* 0x000fe200078ec0ff */
[----:B------:R-:W-:Y:S01]  /*0110*/  IMAD R5, R11, 0x20, R6 ;  /* 0x000000200b057824 */ /* 0x000fe200078e0206 */
[----:B------:R-:W-:Y:S01]  /*0120*/  @!P0 MOV R4, 0x400 ;  /* 0x0000040000048802 */ /* 0x000fe20000000f00 */
[----:B------:R-:W0:Y:S01]  /*0130*/  @!P0 S2R R9, SR_CgaCtaId ;  /* 0x0000000000098919 */ /* 0x000e220000008800 */
[----:B------:R-:W-:Y:S02]  /*0140*/  LEA R7, R7, R0, 0x4 ;  /* 0x0000000007077211 */ /* 0x000fe400078e20ff */
[----:B------:R-:W-:Y:S01]  /*0150*/  LEA.HI R0, R5, UR4, RZ, 0x1c ;  /* 0x0000000405007c11 */ /* 0x000fe2000f8fe0ff */
[----:B------:R-:W-:-:S04]  /*0160*/  UIMAD UR4, UR8, UR9, URZ ;  /* 0x00000009080472a4 */ /* 0x000fc8000f8e02ff */
[----:B------:R-:W-:Y:S02]  /*0170*/  IMAD R7, R0, UR8, R7 ;  /* 0x0000000800077c24 */ /* 0x000fe4000f8e0207 */
[----:B------:R-:W-:-:S03]  /*0180*/  @!P0 IMAD R0, R6, 0x10, R11 ;  /* 0x0000001006008824 */ /* 0x000fc600078e020b */
[----:B------:R-:W-:-:S04]  /*0190*/  ISETP.GE.AND P1, PT, R7, UR4, PT ;  /* 0x0000000407007c0c */ /* 0x000fc8000bf26270 */
[----:B------:R-:W-:Y:S02]  /*01a0*/  ISETP.GT.U32.OR P1, PT, R5, 0x1ff, P1 ;  /* 0x000001ff0500780c */ /* 0x000fe40000f24470 */
[----:B0-----:R-:W-:-:S04]  /*01b0*/  @!P0 LEA R3, R9, R4, 0x18 ;  /* 0x0000000409038211 */ /* 0x001fc800078ec0ff */
[----:B------:R-:W-:-:S05]  /*01c0*/  @!P0 LEA R3, R0, R3, 0x2 ;  /* 0x0000000300038211 */ /* 0x000fca00078e10ff */
[----:B--2---:R0:W-:Y:S01]  /*01d0*/  @!P0 STS [R3], R2 ;  /* 0x0000000203008388 */ /* 0x0041e20000000800 */
[----:B------:R-:W-:Y:S06]  /*01e0*/  BAR.SYNC.DEFER_BLOCKING 0x0 ;  /* 0x0000000000007b1d */ /* 0x000fec0000010000 */
[----:B------:R-:W-:Y:S05]  /*01f0*/  @P1 EXIT ;  /* 0x000000000000194d */ /* 0x000fea0003800000 */
[----:B------:R-:W1:Y:S01]  /*0200*/  S2UR UR5, SR_CgaCtaId ;  /* 0x00000000000579c3 */ /* 0x000e620000008800 */
[----:B------:R-:W-:-:S07]  /*0210*/  UMOV UR4, 0x400 ;  /* 0x0000040000047882 */ /* 0x000fce0000000000 */
[----:B0-----:R-:W0:Y:S01]  /*0220*/  LDC.64 R2, c[0x0][0x388] ;  /* 0x0000e200ff027b82 */ /* 0x001e220000000a00 */
[----:B-1----:R-:W-:-:S06]  /*0230*/  ULEA UR4, UR5, UR4, 0x18 ;  /* 0x0000000405047291 */ /* 0x002fcc000f8ec0ff */
[----:B------:R-:W-:Y:S01]  /*0240*/  LEA R5, R5, UR4, 0x2 ;  /* 0x0000000405057c11 */ /* 0x000fe2000f8e10ff */
[----:B0-----:R-:W-:-:S05]  /*0250*/  IMAD.WIDE R2, R7, 0x4, R2 ;  /* 0x0000000407027825 */ /* 0x001fca00078e0202 */
[----:B------:R-:W0:Y:S04]  /*0260*/  LDS R5, [R5] ;  /* 0x0000000005057984 */ /* 0x000e280000000800 */
[----:B0-----:R-:W-:Y:S01]  /*0270*/  STG.E desc[UR6][R2.64], R5 ;  /* 0x0000000502007986 */ /* 0x001fe2000c101906 */
[----:B------:R-:W-:Y:S05]  /*0280*/  EXIT ;  /* 0x000000000000794d */ /* 0x000fea0003800000 */
.L_x_0:
[----:B------:R-:W-:-:S00]  /*0290*/  BRA `(.L_x_0) ;  /* 0xfffffffc00fc7947 */ /* 0x000fc0000383ffff */
[----:B------:R-:W-:-:S00]  /*02a0*/  NOP ;  /* 0x0000000000007918 */ /* 0x000fc00000000000 */
        /* <DEDUP_REMOVED lines=13> */
.L_x_1:


//--------------------- .nv.shared._Z15transposeKernelPiS_ii --------------------------
	.section	.nv.shared._Z15transposeKernelPiS_ii,"aw",@nobits
	.sectionflags	@""
	.align	4
.nv.shared._Z15transposeKernelPiS_ii:
	.zero		3072


//--------------------- .nv.shared.reserved.0     --------------------------
	.section	.nv.shared.reserved.0,"aw",@nobits
	.weak		__nv_reservedSMEM_offset_0_alias
	.size		__nv_reservedSMEM_offset_0_alias, 0, 64
	.other		__nv_reservedSMEM_offset_0_alias,@"STO_CUDA_RESERVED_SHARED STV_DEFAULT"
__nv_reservedSMEM_offset_0_alias:
	.zero		0
	.zero		64


//--------------------- .nv.constant0._Z15transposeKernelPiS_ii --------------------------
	.section	.nv.constant0._Z15transposeKernelPiS_ii,"a",@progbits
	.sectionflags	@""
	.align	4
.nv.constant0._Z15transposeKernelPiS_ii:
	.zero		920


//--------------------- SYMBOLS --------------------------

	.type		.nv.reservedSmem.offset0,@object
	.size		.nv.reservedSmem.offset0,0x4
	.type		.nv.reservedSmem.cap,@object
	.size		.nv.reservedSmem.cap,0x4
